//
// Generated by NVIDIA NVVM Compiler
//
// Compiler Build ID: CL-36424714
// Cuda compilation tools, release 13.0, V13.0.88
// Based on NVVM 20.0.0
//

.version 9.0
.target sm_100
.address_size 64

	// .globl	_Z2hiPi
// _ZZ2hiPiE3s_a has been demoted

.visible .entry _Z2hiPi(
	.param .u64 .ptr .align 1 _Z2hiPi_param_0
)
{
	.reg .b32 	%r<135>;
	.reg .b64 	%rd<5>;
	// demoted variable
	.shared .align 4 .b8 _ZZ2hiPiE3s_a[256];
	ld.param.u64 	%rd1, [_Z2hiPi_param_0];
	mov.u32 	%r1, %tid.x;
	add.s32 	%r2, %r1, 3;
	mul.lo.s32 	%r3, %r1, %r2;
	shl.b32 	%r4, %r1, 2;
	mov.u32 	%r5, _ZZ2hiPiE3s_a;
	add.s32 	%r6, %r5, %r4;
	st.shared.u32 	[%r6], %r3;
	bar.sync 	0;
	ld.shared.u32 	%r7, [_ZZ2hiPiE3s_a];
	ld.shared.u32 	%r8, [_ZZ2hiPiE3s_a+4];
	add.s32 	%r9, %r8, %r7;
	ld.shared.u32 	%r10, [_ZZ2hiPiE3s_a+8];
	add.s32 	%r11, %r10, %r9;
	ld.shared.u32 	%r12, [_ZZ2hiPiE3s_a+12];
	add.s32 	%r13, %r12, %r11;
	ld.shared.u32 	%r14, [_ZZ2hiPiE3s_a+16];
	add.s32 	%r15, %r14, %r13;
	ld.shared.u32 	%r16, [_ZZ2hiPiE3s_a+20];
	add.s32 	%r17, %r16, %r15;
	ld.shared.u32 	%r18, [_ZZ2hiPiE3s_a+24];
	add.s32 	%r19, %r18, %r17;
	ld.shared.u32 	%r20, [_ZZ2hiPiE3s_a+28];
	add.s32 	%r21, %r20, %r19;
	ld.shared.u32 	%r22, [_ZZ2hiPiE3s_a+32];
	add.s32 	%r23, %r22, %r21;
	ld.shared.u32 	%r24, [_ZZ2hiPiE3s_a+36];
	add.s32 	%r25, %r24, %r23;
	ld.shared.u32 	%r26, [_ZZ2hiPiE3s_a+40];
	add.s32 	%r27, %r26, %r25;
	ld.shared.u32 	%r28, [_ZZ2hiPiE3s_a+44];
	add.s32 	%r29, %r28, %r27;
	ld.shared.u32 	%r30, [_ZZ2hiPiE3s_a+48];
	add.s32 	%r31, %r30, %r29;
	ld.shared.u32 	%r32, [_ZZ2hiPiE3s_a+52];
	add.s32 	%r33, %r32, %r31;
	ld.shared.u32 	%r34, [_ZZ2hiPiE3s_a+56];
	add.s32 	%r35, %r34, %r33;
	ld.shared.u32 	%r36, [_ZZ2hiPiE3s_a+60];
	add.s32 	%r37, %r36, %r35;
	ld.shared.u32 	%r38, [_ZZ2hiPiE3s_a+64];
	add.s32 	%r39, %r38, %r37;
	ld.shared.u32 	%r40, [_ZZ2hiPiE3s_a+68];
	add.s32 	%r41, %r40, %r39;
	ld.shared.u32 	%r42, [_ZZ2hiPiE3s_a+72];
	add.s32 	%r43, %r42, %r41;
	ld.shared.u32 	%r44, [_ZZ2hiPiE3s_a+76];
	add.s32 	%r45, %r44, %r43;
	ld.shared.u32 	%r46, [_ZZ2hiPiE3s_a+80];
	add.s32 	%r47, %r46, %r45;
	ld.shared.u32 	%r48, [_ZZ2hiPiE3s_a+84];
	add.s32 	%r49, %r48, %r47;
	ld.shared.u32 	%r50, [_ZZ2hiPiE3s_a+88];
	add.s32 	%r51, %r50, %r49;
	ld.shared.u32 	%r52, [_ZZ2hiPiE3s_a+92];
	add.s32 	%r53, %r52, %r51;
	ld.shared.u32 	%r54, [_ZZ2hiPiE3s_a+96];
	add.s32 	%r55, %r54, %r53;
	ld.shared.u32 	%r56, [_ZZ2hiPiE3s_a+100];
	add.s32 	%r57, %r56, %r55;
	ld.shared.u32 	%r58, [_ZZ2hiPiE3s_a+104];
	add.s32 	%r59, %r58, %r57;
	ld.shared.u32 	%r60, [_ZZ2hiPiE3s_a+108];
	add.s32 	%r61, %r60, %r59;
	ld.shared.u32 	%r62, [_ZZ2hiPiE3s_a+112];
	add.s32 	%r63, %r62, %r61;
	ld.shared.u32 	%r64, [_ZZ2hiPiE3s_a+116];
	add.s32 	%r65, %r64, %r63;
	ld.shared.u32 	%r66, [_ZZ2hiPiE3s_a+120];
	add.s32 	%r67, %r66, %r65;
	ld.shared.u32 	%r68, [_ZZ2hiPiE3s_a+124];
	add.s32 	%r69, %r68, %r67;
	ld.shared.u32 	%r70, [_ZZ2hiPiE3s_a+128];
	add.s32 	%r71, %r70, %r69;
	ld.shared.u32 	%r72, [_ZZ2hiPiE3s_a+132];
	add.s32 	%r73, %r72, %r71;
	ld.shared.u32 	%r74, [_ZZ2hiPiE3s_a+136];
	add.s32 	%r75, %r74, %r73;
	ld.shared.u32 	%r76, [_ZZ2hiPiE3s_a+140];
	add.s32 	%r77, %r76, %r75;
	ld.shared.u32 	%r78, [_ZZ2hiPiE3s_a+144];
	add.s32 	%r79, %r78, %r77;
	ld.shared.u32 	%r80, [_ZZ2hiPiE3s_a+148];
	add.s32 	%r81, %r80, %r79;
	ld.shared.u32 	%r82, [_ZZ2hiPiE3s_a+152];
	add.s32 	%r83, %r82, %r81;
	ld.shared.u32 	%r84, [_ZZ2hiPiE3s_a+156];
	add.s32 	%r85, %r84, %r83;
	ld.shared.u32 	%r86, [_ZZ2hiPiE3s_a+160];
	add.s32 	%r87, %r86, %r85;
	ld.shared.u32 	%r88, [_ZZ2hiPiE3s_a+164];
	add.s32 	%r89, %r88, %r87;
	ld.shared.u32 	%r90, [_ZZ2hiPiE3s_a+168];
	add.s32 	%r91, %r90, %r89;
	ld.shared.u32 	%r92, [_ZZ2hiPiE3s_a+172];
	add.s32 	%r93, %r92, %r91;
	ld.shared.u32 	%r94, [_ZZ2hiPiE3s_a+176];
	add.s32 	%r95, %r94, %r93;
	ld.shared.u32 	%r96, [_ZZ2hiPiE3s_a+180];
	add.s32 	%r97, %r96, %r95;
	ld.shared.u32 	%r98, [_ZZ2hiPiE3s_a+184];
	add.s32 	%r99, %r98, %r97;
	ld.shared.u32 	%r100, [_ZZ2hiPiE3s_a+188];
	add.s32 	%r101, %r100, %r99;
	ld.shared.u32 	%r102, [_ZZ2hiPiE3s_a+192];
	add.s32 	%r103, %r102, %r101;
	ld.shared.u32 	%r104, [_ZZ2hiPiE3s_a+196];
	add.s32 	%r105, %r104, %r103;
	ld.shared.u32 	%r106, [_ZZ2hiPiE3s_a+200];
	add.s32 	%r107, %r106, %r105;
	ld.shared.u32 	%r108, [_ZZ2hiPiE3s_a+204];
	add.s32 	%r109, %r108, %r107;
	ld.shared.u32 	%r110, [_ZZ2hiPiE3s_a+208];
	add.s32 	%r111, %r110, %r109;
	ld.shared.u32 	%r112, [_ZZ2hiPiE3s_a+212];
	add.s32 	%r113, %r112, %r111;
	ld.shared.u32 	%r114, [_ZZ2hiPiE3s_a+216];
	add.s32 	%r115, %r114, %r113;
	ld.shared.u32 	%r116, [_ZZ2hiPiE3s_a+220];
	add.s32 	%r117, %r116, %r115;
	ld.shared.u32 	%r118, [_ZZ2hiPiE3s_a+224];
	add.s32 	%r119, %r118, %r117;
	ld.shared.u32 	%r120, [_ZZ2hiPiE3s_a+228];
	add.s32 	%r121, %r120, %r119;
	ld.shared.u32 	%r122, [_ZZ2hiPiE3s_a+232];
	add.s32 	%r123, %r122, %r121;
	ld.shared.u32 	%r124, [_ZZ2hiPiE3s_a+236];
	add.s32 	%r125, %r124, %r123;
	ld.shared.u32 	%r126, [_ZZ2hiPiE3s_a+240];
	add.s32 	%r127, %r126, %r125;
	ld.shared.u32 	%r128, [_ZZ2hiPiE3s_a+244];
	add.s32 	%r129, %r128, %r127;
	ld.shared.u32 	%r130, [_ZZ2hiPiE3s_a+248];
	add.s32 	%r131, %r130, %r129;
	ld.shared.u32 	%r132, [_ZZ2hiPiE3s_a+252];
	add.s32 	%r133, %r132, %r131;
	cvta.to.global.u64 	%rd2, %rd1;
	add.s32 	%r134, %r133, %r1;
	mul.wide.u32 	%rd3, %r1, 4;
	add.s64 	%rd4, %rd2, %rd3;
	st.global.u32 	[%rd4], %r134;
	ret;

}


// ===== COMPILED SASS (sm_100) =====

	.target	sm_100

	.elftype	@"ET_EXEC"


//--------------------- .note.nv.tkinfo           --------------------------
	.section	.note.nv.tkinfo,"",@"SHT_NOTE"
	.sectionflags	@"SHF_NOTE_NV_TKINFO"
	.tkinfo
        /*0018*/ 	.word	0x00000002
        /*0030*/ 	.string	""
        /*0030*/ 	.string	"ptxas"
        /*0030*/ 	.string	"Cuda compilation tools, release 13.0, V13.0.88"
        /*0030*/ 	.string	"Build cuda_13.0.r13.0/compiler.36424714_0"
        /*0030*/ 	.string	"-arch sm_100 -m 64 "



//--------------------- .note.nv.cuinfo           --------------------------
	.section	.note.nv.cuinfo,"",@"SHT_NOTE"
	.sectionflags	@"SHF_NOTE_NV_CUINFO"
        /*0018*/ 	.short	0x0002
        /*001a*/ 	.short	0x0064
        /*001c*/ 	.short	0x0082
	.zero		2


//--------------------- .nv.info                  --------------------------
	.section	.nv.info,"",@"SHT_CUDA_INFO"
	.align	4


	//----- nvinfo : EIATTR_REGCOUNT
	.align		4
        /*0000*/ 	.byte	0x04, 0x2f
        /*0002*/ 	.short	(.L_1 - .L_0)
	.align		4
.L_0:
        /*0004*/ 	.word	index@(_Z2hiPi)
        /*0008*/ 	.word	0x0000001e


	//----- nvinfo : EIATTR_FRAME_SIZE
	.align		4
.L_1:
        /*000c*/ 	.byte	0x04, 0x11
        /*000e*/ 	.short	(.L_3 - .L_2)
	.align		4
.L_2:
        /*0010*/ 	.word	index@(_Z2hiPi)
        /*0014*/ 	.word	0x00000000


	//----- nvinfo : EIATTR_MIN_STACK_SIZE
	.align		4
.L_3:
        /*0018*/ 	.byte	0x04, 0x12
        /*001a*/ 	.short	(.L_5 - .L_4)
	.align		4
.L_4:
        /*001c*/ 	.word	index@(_Z2hiPi)
        /*0020*/ 	.word	0x00000000
.L_5:


//--------------------- .nv.compat                --------------------------
	.section	.nv.compat,"",@"SHT_CUDA_COMPAT_INFO"
	.align	4
        /*0000*/ 	.byte	0x02, 0x09, 0x00, 0x00, 0x02, 0x02, 0x01, 0x00, 0x02, 0x05, 0x05, 0x00, 0x03, 0x07, 0x01, 0x01
        /*0010*/ 	.byte	0x02, 0x03, 0x00, 0x00, 0x02, 0x06, 0x01, 0x00, 0x04, 0x0b, 0x08, 0x00, 0x09, 0x00, 0x00, 0x00
        /*0020*/ 	.byte	0x00, 0x00, 0x00, 0x00


//--------------------- .nv.info._Z2hiPi          --------------------------
	.section	.nv.info._Z2hiPi,"",@"SHT_CUDA_INFO"
	.sectionflags	@""
	.align	4


	//----- nvinfo : EIATTR_CUDA_API_VERSION
	.align		4
        /*0000*/ 	.byte	0x04, 0x37
        /*0002*/ 	.short	(.L_7 - .L_6)
.L_6:
        /*0004*/ 	.word	0x00000082


	//----- nvinfo : EIATTR_KPARAM_INFO
	.align		4
.L_7:
        /*0008*/ 	.byte	0x04, 0x17
        /*000a*/ 	.short	(.L_9 - .L_8)
.L_8:
        /*000c*/ 	.word	0x00000000
        /*0010*/ 	.short	0x0000
        /*0012*/ 	.short	0x0000
        /*0014*/ 	.byte	0x00, 0xf5, 0x21, 0x00


	//----- nvinfo : EIATTR_SPARSE_MMA_MASK
	.align		4
.L_9:
        /*0018*/ 	.byte	0x03, 0x50
        /*001a*/ 	.short	0x0000


	//----- nvinfo : EIATTR_MAXREG_COUNT
	.align		4
        /*001c*/ 	.byte	0x03, 0x1b
        /*001e*/ 	.short	0x00ff


	//----- nvinfo : EIATTR_NUM_BARRIERS
	.align		4
        /*0020*/ 	.byte	0x02, 0x4c
        /*0022*/ 	.byte	0x01
	.zero		1


	//----- nvinfo : EIATTR_MERCURY_ISA_VERSION
	.align		4
        /*0024*/ 	.byte	0x03, 0x5f
        /*0026*/ 	.short	0x0101


	//----- nvinfo : EIATTR_VRC_CTA_INIT_COUNT
	.align		4
        /*0028*/ 	.byte	0x02, 0x4a
	.zero		1
	.zero		1


	//----- nvinfo : EIATTR_EXIT_INSTR_OFFSETS
	.align		4
        /*002c*/ 	.byte	0x04, 0x1c
        /*002e*/ 	.short	(.L_11 - .L_10)


	//   ....[0]....
.L_10:
        /*0030*/ 	.word	0x000003e0


	//----- nvinfo : EIATTR_CBANK_PARAM_SIZE
	.align		4
.L_11:
        /*0034*/ 	.byte	0x03, 0x19
        /*0036*/ 	.short	0x0008


	//----- nvinfo : EIATTR_PARAM_CBANK
	.align		4
        /*0038*/ 	.byte	0x04, 0x0a
        /*003a*/ 	.short	(.L_13 - .L_12)
	.align		4
.L_12:
        /*003c*/ 	.word	index@(.nv.constant0._Z2hiPi)
        /*0040*/ 	.short	0x0380
        /*0042*/ 	.short	0x0008


	//----- nvinfo : EIATTR_SW_WAR
	.align		4
.L_13:
        /*0044*/ 	.byte	0x04, 0x36
        /*0046*/ 	.short	(.L_15 - .L_14)
.L_14:
        /*0048*/ 	.word	0x00000008
.L_15:


//--------------------- .nv.callgraph             --------------------------
	.section	.nv.callgraph,"",@"SHT_CUDA_CALLGRAPH"
	.align	4
	.sectionentsize	8
	.align		4
        /*0000*/ 	.word	0x00000000
	.align		4
        /*0004*/ 	.word	0xffffffff
	.align		4
        /*0008*/ 	.word	0x00000000
	.align		4
        /*000c*/ 	.word	0xfffffffe
	.align		4
        /*0010*/ 	.word	0x00000000
	.align		4
        /*0014*/ 	.word	0xfffffffd
	.align		4
        /*0018*/ 	.word	0x00000000
	.align		4
        /*001c*/ 	.word	0xfffffffc


//--------------------- .text._Z2hiPi             --------------------------
	.section	.text._Z2hiPi,"ax",@progbits
	.align	128
        .global         _Z2hiPi
        .type           _Z2hiPi,@function
        .size           _Z2hiPi,(.L_x_1 - _Z2hiPi)
        .other          _Z2hiPi,@"STO_CUDA_ENTRY STV_DEFAULT"
_Z2hiPi:
.text._Z2hiPi:
[----:B------:R-:W-:Y:S01]  /*0000*/  LDC R1, c[0x0][0x37c] ;  /* 0x0000df00ff017b82 */ /* 0x000fe20000000800 */
[----:B------:R-:W0:Y:S07]  /*0010*/  S2R R0, SR_TID.X ;  /* 0x0000000000007919 */ /* 0x000e2e0000002100 */
[----:B------:R-:W1:Y:S01]  /*0020*/  S2UR UR5, SR_CgaCtaId ;  /* 0x00000000000579c3 */ /* 0x000e620000008800 */
[----:B------:R-:W-:Y:S02]  /*0030*/  UMOV UR4, 0x400 ;  /* 0x0000040000047882 */ /* 0x000fe40000000000 */
[----:B-1----:R-:W-:Y:S01]  /*0040*/  ULEA UR4, UR5, UR4, 0x18 ;  /* 0x0000000405047291 */ /* 0x002fe2000f8ec0ff */
[----:B0-----:R-:W-:-:S05]  /*0050*/  VIADD R3, R0, 0x3 ;  /* 0x0000000300037836 */ /* 0x001fca0000000000 */
[----:B------:R-:W-:Y:S01]  /*0060*/  LEA R2, R0, UR4, 0x2 ;  /* 0x0000000400027c11 */ /* 0x000fe2000f8e10ff */
[----:B------:R-:W-:-:S05]  /*0070*/  IMAD R3, R3, R0, RZ ;  /* 0x0000000003037224 */ /* 0x000fca00078e02ff */
[----:B------:R0:W-:Y:S01]  /*0080*/  STS [R2], R3 ;  /* 0x0000000302007388 */ /* 0x0001e20000000800 */
[----:B------:R-:W-:Y:S08]  /*0090*/  BAR.SYNC.DEFER_BLOCKING 0x0 ;  /* 0x0000000000007b1d */ /* 0x000ff00000010000 */
[----:B0-----:R-:W0:Y:S01]  /*00a0*/  LDC.64 R2, c[0x0][0x380] ;  /* 0x0000e000ff027b82 */ /* 0x001e220000000a00 */
[----:B------:R-:W1:Y:S04]  /*00b0*/  LDS.128 R4, [UR4] ;  /* 0x00000004ff047984 */ /* 0x000e680008000c00 */
[----:B------:R-:W2:Y:S01]  /*00c0*/  LDS.128 R8, [UR4+0x10] ;  /* 0x00001004ff087984 */ /* 0x000ea20008000c00 */
[----:B0-----:R-:W-:-:S03]  /*00d0*/  IMAD.WIDE.U32 R2, R0, 0x4, R2 ;  /* 0x0000000400027825 */ /* 0x001fc600078e0002 */
[----:B------:R-:W0:Y:S04]  /*00e0*/  LDS.128 R24, [UR4+0x20] ;  /* 0x00002004ff187984 */ /* 0x000e280008000c00 */
[----:B------:R-:W3:Y:S04]  /*00f0*/  LDS.128 R12, [UR4+0x30] ;  /* 0x00003004ff0c7984 */ /* 0x000ee80008000c00 */
[----:B------:R-:W4:Y:S04]  /*0100*/  LDS.128 R20, [UR4+0x40] ;  /* 0x00004004ff147984 */ /* 0x000f280008000c00 */
[----:B------:R-:W5:Y:S01]  /*0110*/  LDS.128 R16, [UR4+0x50] ;  /* 0x00005004ff107984 */ /* 0x000f620008000c00 */
[----:B-1----:R-:W-:-:S04]  /*0120*/  IADD3 R4, PT, PT, R6, R5, R4 ;  /* 0x0000000506047210 */ /* 0x002fc80007ffe004 */
[----:B--2---:R-:W-:Y:S02]  /*0130*/  IADD3 R8, PT, PT, R8, R7, R4 ;  /* 0x0000000708087210 */ /* 0x004fe40007ffe004 */
[----:B------:R-:W1:Y:S02]  /*0140*/  LDS.128 R4, [UR4+0x60] ;  /* 0x00006004ff047984 */ /* 0x000e640008000c00 */
[----:B------:R-:W-:-:S04]  /*0150*/  IADD3 R8, PT, PT, R10, R9, R8 ;  /* 0x000000090a087210 */ /* 0x000fc80007ffe008 */
[----:B0-----:R-:W-:Y:S02]  /*0160*/  IADD3 R24, PT, PT, R24, R11, R8 ;  /* 0x0000000b18187210 */ /* 0x001fe40007ffe008 */
[----:B------:R-:W0:Y:S02]  /*0170*/  LDS.128 R8, [UR4+0x70] ;  /* 0x00007004ff087984 */ /* 0x000e240008000c00 */
[----:B------:R-:W-:-:S04]  /*0180*/  IADD3 R24, PT, PT, R26, R25, R24 ;  /* 0x000000191a187210 */ /* 0x000fc80007ffe018 */
[----:B---3--:R-:W-:Y:S02]  /*0190*/  IADD3 R12, PT, PT, R12, R27, R24 ;  /* 0x0000001b0c0c7210 */ /* 0x008fe40007ffe018 */
[----:B------:R-:W2:Y:S02]  /*01a0*/  LDS.128 R24, [UR4+0x80] ;  /* 0x00008004ff187984 */ /* 0x000ea40008000c00 */
[----:B------:R-:W-:-:S04]  /*01b0*/  IADD3 R12, PT, PT, R14, R13, R12 ;  /* 0x0000000d0e0c7210 */ /* 0x000fc80007ffe00c */
[----:B----4-:R-:W-:Y:S02]  /*01c0*/  IADD3 R20, PT, PT, R20, R15, R12 ;  /* 0x0000000f14147210 */ /* 0x010fe40007ffe00c */
[----:B------:R-:W3:Y:S02]  /*01d0*/  LDS.128 R12, [UR4+0x90] ;  /* 0x00009004ff0c7984 */ /* 0x000ee40008000c00 */
[----:B------:R-:W-:-:S04]  /*01e0*/  IADD3 R20, PT, PT, R22, R21, R20 ;  /* 0x0000001516147210 */ /* 0x000fc80007ffe014 */
[----:B-----5:R-:W-:Y:S02]  /*01f0*/  IADD3 R16, PT, PT, R16, R23, R20 ;  /* 0x0000001710107210 */ /* 0x020fe40007ffe014 */
[----:B------:R-:W4:Y:S02]  /*0200*/  LDS.128 R20, [UR4+0xa0] ;  /* 0x0000a004ff147984 */ /* 0x000f240008000c00 */
[----:B------:R-:W-:-:S04]  /*0210*/  IADD3 R16, PT, PT, R18, R17, R16 ;  /* 0x0000001112107210 */ /* 0x000fc80007ffe010 */
[----:B-1----:R-:W-:Y:S02]  /*0220*/  IADD3 R4, PT, PT, R4, R19, R16 ;  /* 0x0000001304047210 */ /* 0x002fe40007ffe010 */
[----:B------:R-:W1:Y:S02]  /*0230*/  LDS.128 R16, [UR4+0xb0] ;  /* 0x0000b004ff107984 */ /* 0x000e640008000c00 */
[----:B------:R-:W-:-:S04]  /*0240*/  IADD3 R4, PT, PT, R6, R5, R4 ;  /* 0x0000000506047210 */ /* 0x000fc80007ffe004 */
[----:B0-----:R-:W-:Y:S02]  /*0250*/  IADD3 R8, PT, PT, R8, R7, R4 ;  /* 0x0000000708087210 */ /* 0x001fe40007ffe004 */
[----:B------:R-:W0:Y:S02]  /*0260*/  LDS.128 R4, [UR4+0xc0] ;  /* 0x0000c004ff047984 */ /* 0x000e240008000c00 */
[----:B------:R-:W-:-:S04]  /*0270*/  IADD3 R8, PT, PT, R10, R9, R8 ;  /* 0x000000090a087210 */ /* 0x000fc80007ffe008 */
[----:B--2---:R-:W-:Y:S02]  /*0280*/  IADD3 R24, PT, PT, R24, R11, R8 ;  /* 0x0000000b18187210 */ /* 0x004fe40007ffe008 */
[----:B------:R-:W2:Y:S02]  /*0290*/  LDS.128 R8, [UR4+0xd0] ;  /* 0x0000d004ff087984 */ /* 0x000ea40008000c00 */
[----:B------:R-:W-:-:S04]  /*02a0*/  IADD3 R24, PT, PT, R26, R25, R24 ;  /* 0x000000191a187210 */ /* 0x000fc80007ffe018 */
[----:B---3--:R-:W-:Y:S02]  /*02b0*/  IADD3 R12, PT, PT, R12, R27, R24 ;  /* 0x0000001b0c0c7210 */ /* 0x008fe40007ffe018 */
[----:B------:R-:W3:Y:S02]  /*02c0*/  LDS.128 R24, [UR4+0xe0] ;  /* 0x0000e004ff187984 */ /* 0x000ee40008000c00 */
[----:B------:R-:W-:-:S04]  /*02d0*/  IADD3 R12, PT, PT, R14, R13, R12 ;  /* 0x0000000d0e0c7210 */ /* 0x000fc80007ffe00c */
[----:B----4-:R-:W-:Y:S02]  /*02e0*/  IADD3 R20, PT, PT, R20, R15, R12 ;  /* 0x0000000f14147210 */ /* 0x010fe40007ffe00c */
[----:B------:R-:W4:Y:S01]  /*02f0*/  LDS.128 R12, [UR4+0xf0] ;  /* 0x0000f004ff0c7984 */ /* 0x000f220008000c00 */
[----:B------:R-:W5:Y:S01]  /*0300*/  LDCU.64 UR4, c[0x0][0x358] ;  /* 0x00006b00ff0477ac */ /* 0x000f620008000a00 */
[----:B------:R-:W-:-:S04]  /*0310*/  IADD3 R20, PT, PT, R22, R21, R20 ;  /* 0x0000001516147210 */ /* 0x000fc80007ffe014 */
[----:B-1----:R-:W-:-:S04]  /*0320*/  IADD3 R16, PT, PT, R16, R23, R20 ;  /* 0x0000001710107210 */ /* 0x002fc80007ffe014 */
[----:B------:R-:W-:-:S04]  /*0330*/  IADD3 R16, PT, PT, R18, R17, R16 ;  /* 0x0000001112107210 */ /* 0x000fc80007ffe010 */
[----:B0-----:R-:W-:-:S04]  /*0340*/  IADD3 R4, PT, PT, R4, R19, R16 ;  /* 0x0000001304047210 */ /* 0x001fc80007ffe010 */
[----:B------:R-:W-:-:S04]  /*0350*/  IADD3 R4, PT, PT, R6, R5, R4 ;  /* 0x0000000506047210 */ /* 0x000fc80007ffe004 */
[----:B--2---:R-:W-:-:S04]  /*0360*/  IADD3 R4, PT, PT, R8, R7, R4 ;  /* 0x0000000708047210 */ /* 0x004fc80007ffe004 */
[----:B------:R-:W-:-:S04]  /*0370*/  IADD3 R4, PT, PT, R10, R9, R4 ;  /* 0x000000090a047210 */ /* 0x000fc80007ffe004 */
[----:B---3--:R-:W-:-:S04]  /*0380*/  IADD3 R4, PT, PT, R24, R11, R4 ;  /* 0x0000000b18047210 */ /* 0x008fc80007ffe004 */
[----:B------:R-:W-:-:S04]  /*0390*/  IADD3 R4, PT, PT, R26, R25, R4 ;  /* 0x000000191a047210 */ /* 0x000fc80007ffe004 */
[----:B----4-:R-:W-:-:S04]  /*03a0*/  IADD3 R4, PT, PT, R12, R27, R4 ;  /* 0x0000001b0c047210 */ /* 0x010fc80007ffe004 */
[----:B------:R-:W-:-:S04]  /*03b0*/  IADD3 R4, PT, PT, R14, R13, R4 ;  /* 0x0000000d0e047210 */ /* 0x000fc80007ffe004 */
[----:B------:R-:W-:-:S05]  /*03c0*/  IADD3 R15, PT, PT, R0, R15, R4 ;  /* 0x0000000f000f7210 */ /* 0x000fca0007ffe004 */
[----:B-----5:R-:W-:Y:S01]  /*03d0*/  STG.E desc[UR4][R2.64], R15 ;  /* 0x0000000f02007986 */ /* 0x020fe2000c101904 */
[----:B------:R-:W-:Y:S05]  /*03e0*/  EXIT ;  /* 0x000000000000794d */ /* 0x000fea0003800000 */
.L_x_0:
[----:B------:R-:W-:-:S00]  /*03f0*/  BRA `(.L_x_0) ;  /* 0xfffffffc00fc7947 */ /* 0x000fc0000383ffff */
[----:B------:R-:W-:-:S00]  /*0400*/  NOP ;  /* 0x0000000000007918 */ /* 0x000fc00000000000 */
[----:B------:R-:W-:-:S00]  /*0410*/  NOP ;  /* 0x0000000000007918 */ /* 0x000fc00000000000 */
[----:B------:R-:W-:-:S00]  /*0420*/  NOP ;  /* 0x0000000000007918 */ /* 0x000fc00000000000 */
[----:B------:R-:W-:-:S00]  /*0430*/  NOP ;  /* 0x0000000000007918 */ /* 0x000fc00000000000 */
[----:B------:R-:W-:-:S00]  /*0440*/  NOP ;  /* 0x0000000000007918 */ /* 0x000fc00000000000 */
[----:B------:R-:W-:-:S00]  /*0450*/  NOP ;  /* 0x0000000000007918 */ /* 0x000fc00000000000 */
[----:B------:R-:W-:-:S00]  /*0460*/  NOP ;  /* 0x0000000000007918 */ /* 0x000fc00000000000 */
[----:B------:R-:W-:-:S00]  /*0470*/  NOP ;  /* 0x0000000000007918 */ /* 0x000fc00000000000 */
.L_x_1:


//--------------------- .nv.shared._Z2hiPi        --------------------------
	.section	.nv.shared._Z2hiPi,"aw",@nobits
	.sectionflags	@""
	.align	4
.nv.shared._Z2hiPi:
	.zero		1280


//--------------------- .nv.shared.reserved.0     --------------------------
	.section	.nv.shared.reserved.0,"aw",@nobits
	.weak		__nv_reservedSMEM_offset_0_alias
	.size		__nv_reservedSMEM_offset_0_alias, 0, 64
	.other		__nv_reservedSMEM_offset_0_alias,@"STO_CUDA_RESERVED_SHARED STV_DEFAULT"
__nv_reservedSMEM_offset_0_alias:
	.zero		0
	.zero		64


//--------------------- .nv.constant0._Z2hiPi     --------------------------
	.section	.nv.constant0._Z2hiPi,"a",@progbits
	.sectionflags	@""
	.align	4
.nv.constant0._Z2hiPi:
	.zero		904


//--------------------- SYMBOLS --------------------------

	.type		.nv.reservedSmem.offset0,@object
	.size		.nv.reservedSmem.offset0,0x4
	.type		.nv.reservedSmem.cap,@object
	.size		.nv.reservedSmem.cap,0x4
